	.headerflags	@"EF_CUDA_TEXMODE_UNIFIED EF_CUDA_64BIT_ADDRESS EF_CUDA_ACCELERATORS EF_CUDA_SM90 EF_CUDA_VIRTUAL_SM(EF_CUDA_SM90)"
	.elftype	@"ET_EXEC"


//--------------------- .nv.info                  --------------------------
	.section	.nv.info,"",@"SHT_CUDA_INFO"
	.align	4


	//----- nvinfo : EIATTR_REGCOUNT
	.align		4
        /*0000*/ 	.byte	0x04, 0x2f
        /*0002*/ 	.short	(.L_3 - .L_2)
	.align		4
.L_2:
        /*0004*/ 	.word	index@(triton_poi_fused__native_batch_norm_legit_no_training_16)
        /*0008*/ 	.word	0x00000012


	//----- nvinfo : EIATTR_MIN_STACK_SIZE
	.align		4
.L_3:
        /*000c*/ 	.byte	0x04, 0x12
        /*000e*/ 	.short	(.L_5 - .L_4)
	.align		4
.L_4:
        /*0010*/ 	.word	index@(triton_poi_fused__native_batch_norm_legit_no_training_16)
        /*0014*/ 	.word	0x00000000


	//----- nvinfo : EIATTR_FRAME_SIZE
	.align		4
.L_5:
        /*0018*/ 	.byte	0x04, 0x11
        /*001a*/ 	.short	(.L_7 - .L_6)
	.align		4
.L_6:
        /*001c*/ 	.word	index@(triton_poi_fused__native_batch_norm_legit_no_training_16)
        /*0020*/ 	.word	0x00000000


	//----- nvinfo : EIATTR_MIN_STACK_SIZE
	.align		4
.L_7:
        /*0024*/ 	.byte	0x04, 0x12
        /*0026*/ 	.short	(.L_9 - .L_8)
	.align		4
.L_8:
        /*0028*/ 	.word	index@(triton_poi_fused__native_batch_norm_legit_no_training_16)
        /*002c*/ 	.word	0x00000000
.L_9:


//--------------------- .nv.info.triton_poi_fused__native_batch_norm_legit_no_training_16 --------------------------
	.section	.nv.info.triton_poi_fused__native_batch_norm_legit_no_training_16,"",@"SHT_CUDA_INFO"
	.sectionflags	@""
	.align	4


	//----- nvinfo : EIATTR_CUDA_API_VERSION
	.align		4
        /*0000*/ 	.byte	0x04, 0x37
        /*0002*/ 	.short	(.L_11 - .L_10)
.L_10:
        /*0004*/ 	.word	0x0000007c


	//----- nvinfo : EIATTR_KPARAM_INFO
	.align		4
.L_11:
        /*0008*/ 	.byte	0x04, 0x17
        /*000a*/ 	.short	(.L_13 - .L_12)
.L_12:
        /*000c*/ 	.word	0x00000000
        /*0010*/ 	.short	0x0006
        /*0012*/ 	.short	0x0030
        /*0014*/ 	.byte	0x00, 0xf0, 0x11, 0x00


	//----- nvinfo : EIATTR_KPARAM_INFO
	.align		4
.L_13:
        /*0018*/ 	.byte	0x04, 0x17
        /*001a*/ 	.short	(.L_15 - .L_14)
.L_14:
        /*001c*/ 	.word	0x00000000
        /*0020*/ 	.short	0x0005
        /*0022*/ 	.short	0x0028
        /*0024*/ 	.byte	0x00, 0xf4, 0x21, 0x00


	//----- nvinfo : EIATTR_KPARAM_INFO
	.align		4
.L_15:
        /*0028*/ 	.byte	0x04, 0x17
        /*002a*/ 	.short	(.L_17 - .L_16)
.L_16:
        /*002c*/ 	.word	0x00000000
        /*0030*/ 	.short	0x0004
        /*0032*/ 	.short	0x0020
        /*0034*/ 	.byte	0x00, 0xf4, 0x21, 0x00


	//----- nvinfo : EIATTR_KPARAM_INFO
	.align		4
.L_17:
        /*0038*/ 	.byte	0x04, 0x17
        /*003a*/ 	.short	(.L_19 - .L_18)
.L_18:
        /*003c*/ 	.word	0x00000000
        /*0040*/ 	.short	0x0003
        /*0042*/ 	.short	0x0018
        /*0044*/ 	.byte	0x00, 0xf4, 0x21, 0x00


	//----- nvinfo : EIATTR_KPARAM_INFO
	.align		4
.L_19:
        /*0048*/ 	.byte	0x04, 0x17
        /*004a*/ 	.short	(.L_21 - .L_20)
.L_20:
        /*004c*/ 	.word	0x00000000
        /*0050*/ 	.short	0x0002
        /*0052*/ 	.short	0x0010
        /*0054*/ 	.byte	0x00, 0xf4, 0x21, 0x00


	//----- nvinfo : EIATTR_KPARAM_INFO
	.align		4
.L_21:
        /*0058*/ 	.byte	0x04, 0x17
        /*005a*/ 	.short	(.L_23 - .L_22)
.L_22:
        /*005c*/ 	.word	0x00000000
        /*0060*/ 	.short	0x0001
        /*0062*/ 	.short	0x0008
        /*0064*/ 	.byte	0x00, 0xf4, 0x21, 0x00


	//----- nvinfo : EIATTR_KPARAM_INFO
	.align		4
.L_23:
        /*0068*/ 	.byte	0x04, 0x17
        /*006a*/ 	.short	(.L_25 - .L_24)
.L_24:
        /*006c*/ 	.word	0x00000000
        /*0070*/ 	.short	0x0000
        /*0072*/ 	.short	0x0000
        /*0074*/ 	.byte	0x00, 0xf4, 0x21, 0x00


	//----- nvinfo : EIATTR_SPARSE_MMA_MASK
	.align		4
.L_25:
        /*0078*/ 	.byte	0x03, 0x50
        /*007a*/ 	.short	0x0000


	//----- nvinfo : EIATTR_MAXREG_COUNT
	.align		4
        /*007c*/ 	.byte	0x03, 0x1b
        /*007e*/ 	.short	0x00ff


	//----- nvinfo : EIATTR_EXIT_INSTR_OFFSETS
	.align		4
        /*0080*/ 	.byte	0x04, 0x1c
        /*0082*/ 	.short	(.L_27 - .L_26)


	//   ....[0]....
.L_26:
        /*0084*/ 	.word	0x000002e0


	//   ....[1]....
        /*0088*/ 	.word	0x00000300


	//----- nvinfo : EIATTR_REQNTID
	.align		4
.L_27:
        /*008c*/ 	.byte	0x04, 0x10
        /*008e*/ 	.short	(.L_29 - .L_28)
.L_28:
        /*0090*/ 	.word	0x00000080
        /*0094*/ 	.word	0x00000001
        /*0098*/ 	.word	0x00000001


	//----- nvinfo : EIATTR_CBANK_PARAM_SIZE
	.align		4
.L_29:
        /*009c*/ 	.byte	0x03, 0x19
        /*009e*/ 	.short	0x0034


	//----- nvinfo : EIATTR_PARAM_CBANK
	.align		4
        /*00a0*/ 	.byte	0x04, 0x0a
        /*00a2*/ 	.short	(.L_31 - .L_30)
	.align		4
.L_30:
        /*00a4*/ 	.word	index@(.nv.constant0.triton_poi_fused__native_batch_norm_legit_no_training_16)
        /*00a8*/ 	.short	0x0210
        /*00aa*/ 	.short	0x0034


	//----- nvinfo : EIATTR_SW_WAR
	.align		4
.L_31:
        /*00ac*/ 	.byte	0x04, 0x36
        /*00ae*/ 	.short	(.L_33 - .L_32)
.L_32:
        /*00b0*/ 	.word	0x00000008
.L_33:


//--------------------- .nv.callgraph             --------------------------
	.section	.nv.callgraph,"",@"SHT_CUDA_CALLGRAPH"
	.align	4
	.sectionentsize	8
	.align		4
        /*0000*/ 	.word	0x00000000
	.align		4
        /*0004*/ 	.word	0xffffffff
	.align		4
        /*0008*/ 	.word	0x00000000
	.align		4
        /*000c*/ 	.word	0xfffffffe
	.align		4
        /*0010*/ 	.word	0x00000000
	.align		4
        /*0014*/ 	.word	0xfffffffd
	.align		4
        /*0018*/ 	.word	0x00000000
	.align		4
        /*001c*/ 	.word	0xfffffffc


//--------------------- .nv.constant4             --------------------------
	.section	.nv.constant4,"a",@progbits
	.align	8
	.align		8
.nv.constant4:
        /*0000*/ 	.dword	_$_str
	.align		8
        /*0008*/ 	.dword	_$_str_$_2


//--------------------- .text.triton_poi_fused__native_batch_norm_legit_no_training_16 --------------------------
	.section	.text.triton_poi_fused__native_batch_norm_legit_no_training_16,"ax",@progbits
	.align	128
        .global         triton_poi_fused__native_batch_norm_legit_no_training_16
        .type           triton_poi_fused__native_batch_norm_legit_no_training_16,@function
        .size           triton_poi_fused__native_batch_norm_legit_no_training_16,(.L_x_1 - triton_poi_fused__native_batch_norm_legit_no_training_16)
        .other          triton_poi_fused__native_batch_norm_legit_no_training_16,@"STO_CUDA_ENTRY STV_DEFAULT"
triton_poi_fused__native_batch_norm_legit_no_training_16:
.text.triton_poi_fused__native_batch_norm_legit_no_training_16:
[----:B------:R-:W0:Y:S01]  /*0000*/  LDC R1, c[0x0][0x28] ;  /* 0x00000a00ff017b82 */ /* 0x000e220000000800 */
[----:B------:R-:W1:Y:S07]  /*0010*/  S2R R0, SR_TID.X ;  /* 0x0000000000007919 */ /* 0x000e6e0000002100 */
[----:B------:R-:W2:Y:S01]  /*0020*/  LDC.64 R8, c[0x0][0x220] ;  /* 0x00008800ff087b82 */ /* 0x000ea20000000a00 */
[----:B------:R-:W-:Y:S01]  /*0030*/  HFMA2.MMA R14, -RZ, RZ, 0, 0 ;  /* 0x00000000ff0e7435 */ /* 0x000fe200000001ff */
[----:B------:R-:W-:Y:S01]  /*0040*/  ULDC.64 UR4, c[0x0][0x208] ;  /* 0x0000820000047ab9 */ /* 0x000fe20000000a00 */
[----:B------:R-:W3:Y:S05]  /*0050*/  S2R R3, SR_CTAID.X ;  /* 0x0000000000037919 */ /* 0x000eea0000002500 */
[----:B------:R-:W4:Y:S08]  /*0060*/  LDC.64 R4, c[0x0][0x210] ;  /* 0x00008400ff047b82 */ /* 0x000f300000000a00 */
[----:B------:R-:W5:Y:S08]  /*0070*/  LDC.64 R6, c[0x0][0x218] ;  /* 0x00008600ff067b82 */ /* 0x000f700000000a00 */
[----:B------:R-:W5:Y:S01]  /*0080*/  LDC.64 R10, c[0x0][0x228] ;  /* 0x00008a00ff0a7b82 */ /* 0x000f620000000a00 */
[----:B-1----:R-:W-:-:S07]  /*0090*/  LOP3.LUT R0, R0, 0x7f, RZ, 0xc0, !PT ;  /* 0x0000007f00007812 */ /* 0x002fce00078ec0ff */
[----:B------:R-:W1:Y:S01]  /*00a0*/  LDC.64 R12, c[0x0][0x230] ;  /* 0x00008c00ff0c7b82 */ /* 0x000e620000000a00 */
[----:B---3--:R-:W-:Y:S02]  /*00b0*/  SHF.R.S32.HI R2, RZ, 0x18, R3 ;  /* 0x00000018ff027819 */ /* 0x008fe40000011403 */
[----:B------:R-:W-:Y:S02]  /*00c0*/  LEA R0, R3, R0, 0x7 ;  /* 0x0000000003007211 */ /* 0x000fe400078e38ff */
[----:B------:R-:W-:Y:S02]  /*00d0*/  SGXT R3, R2, 0x1 ;  /* 0x000000010203781a */ /* 0x000fe40000000200 */
[----:B------:R-:W-:Y:S02]  /*00e0*/  ISETP.GE.AND P2, PT, R0, 0x100, PT ;  /* 0x000001000000780c */ /* 0x000fe40003f46270 */
[----:B------:R-:W-:-:S04]  /*00f0*/  LEA.HI R3, R3, R0, RZ, 0x6 ;  /* 0x0000000003037211 */ /* 0x000fc800078f30ff */
[----:B------:R-:W-:-:S04]  /*0100*/  LOP3.LUT R3, R3, 0xffffffc0, RZ, 0xc0, !PT ;  /* 0xffffffc003037812 */ /* 0x000fc800078ec0ff */
[----:B------:R-:W-:-:S05]  /*0110*/  IADD3 R15, R0, -R3, RZ ;  /* 0x80000003000f7210 */ /* 0x000fca0007ffe0ff */
[----:B--2---:R-:W-:-:S05]  /*0120*/  IMAD.WIDE R8, R15, 0x4, R8 ;  /* 0x000000040f087825 */ /* 0x004fca00078e0208 */
[----:B------:R2:W3:Y:S01]  /*0130*/  @!P2 LDG.E.EL R14, desc[UR4][R8.64] ;  /* 0x00000004080ea981 */ /* 0x0004e2000c2e1900 */
[----:B------:R-:W-:Y:S01]  /*0140*/  CS2R R2, SRZ ;  /* 0x0000000000027805 */ /* 0x000fe2000001ff00 */
[----:B----4-:R-:W-:-:S04]  /*0150*/  IMAD.WIDE R4, R0, 0x4, R4 ;  /* 0x0000000400047825 */ /* 0x010fc800078e0204 */
[C---:B-----5:R-:W-:Y:S01]  /*0160*/  IMAD.WIDE R6, R15.reuse, 0x4, R6 ;  /* 0x000000040f067825 */ /* 0x060fe200078e0206 */
[----:B------:R4:W5:Y:S03]  /*0170*/  @!P2 LDG.E R2, desc[UR4][R4.64] ;  /* 0x000000040402a981 */ /* 0x000966000c1e1900 */
[C---:B0-2---:R-:W-:Y:S01]  /*0180*/  IMAD.WIDE R8, R15.reuse, 0x4, R10 ;  /* 0x000000040f087825 */ /* 0x045fe200078e020a */
[----:B------:R0:W5:Y:S03]  /*0190*/  @!P2 LDG.E.EL R3, desc[UR4][R6.64] ;  /* 0x000000040603a981 */ /* 0x000166000c2e1900 */
[----:B-1----:R-:W-:Y:S01]  /*01a0*/  IMAD.WIDE R10, R15, 0x4, R12 ;  /* 0x000000040f0a7825 */ /* 0x002fe200078e020c */
[----:B------:R-:W-:Y:S01]  /*01b0*/  CS2R R12, SRZ ;  /* 0x00000000000c7805 */ /* 0x000fe2000001ff00 */
[----:B----4-:R-:W1:Y:S05]  /*01c0*/  LDC.64 R4, c[0x0][0x238] ;  /* 0x00008e00ff047b82 */ /* 0x010e6a0000000a00 */
[----:B------:R-:W2:Y:S04]  /*01d0*/  @!P2 LDG.E.EL R12, desc[UR4][R8.64] ;  /* 0x00000004080ca981 */ /* 0x000ea8000c2e1900 */
[----:B------:R-:W2:Y:S01]  /*01e0*/  @!P2 LDG.E.EL R13, desc[UR4][R10.64] ;  /* 0x000000040a0da981 */ /* 0x000ea2000c2e1900 */
[----:B0-----:R-:W-:Y:S01]  /*01f0*/  MOV R6, 0x3e800000 ;  /* 0x3e80000000067802 */ /* 0x001fe20000000f00 */
[----:B---3--:R-:W-:-:S04]  /*0200*/  FADD R14, R14, 9.9999997473787516356e-06 ;  /* 0x3727c5ac0e0e7421 */ /* 0x008fc80000000000 */
[----:B------:R-:W0:Y:S01]  /*0210*/  MUFU.SQRT R15, R14 ;  /* 0x0000000e000f7308 */ /* 0x000e220000002000 */
[----:B-----5:R-:W-:Y:S01]  /*0220*/  FADD R2, -R3, R2 ;  /* 0x0000000203027221 */ /* 0x020fe20000000100 */
[C---:B0-----:R-:W-:Y:S02]  /*0230*/  FSETP.GT.AND P0, PT, R15.reuse, 8.50705917302346158658e+37, PT ;  /* 0x7e8000000f00780b */ /* 0x041fe40003f04000 */
[----:B------:R-:W-:Y:S02]  /*0240*/  FSETP.GEU.AND P1, PT, R15, 1.175494350822287508e-38, PT ;  /* 0x008000000f00780b */ /* 0x000fe40003f2e000 */
[----:B------:R-:W-:-:S09]  /*0250*/  FSEL R6, R6, 1, P0 ;  /* 0x3f80000006067808 */ /* 0x000fd20000000000 */
[----:B------:R-:W-:Y:S02]  /*0260*/  @P0 FMUL R15, R15, 0.25 ;  /* 0x3e8000000f0f0820 */ /* 0x000fe40000400000 */
[----:B------:R-:W-:Y:S02]  /*0270*/  @!P1 FMUL R6, R6, 16777216 ;  /* 0x4b80000006069820 */ /* 0x000fe40000400000 */
[----:B------:R-:W-:-:S06]  /*0280*/  @!P1 FMUL R15, R15, 16777216 ;  /* 0x4b8000000f0f9820 */ /* 0x000fcc0000400000 */
[----:B------:R-:W0:Y:S02]  /*0290*/  MUFU.RCP R15, R15 ;  /* 0x0000000f000f7308 */ /* 0x000e240000001000 */
[----:B0-----:R-:W-:-:S04]  /*02a0*/  FMUL R3, R15, R6 ;  /* 0x000000060f037220 */ /* 0x001fc80000400000 */
[----:B------:R-:W-:Y:S01]  /*02b0*/  FMUL R6, R2, R3 ;  /* 0x0000000302067220 */ /* 0x000fe20000400000 */
[----:B-1----:R-:W-:-:S04]  /*02c0*/  IMAD.WIDE R2, R0, 0x4, R4 ;  /* 0x0000000400027825 */ /* 0x002fc800078e0204 */
[----:B--2---:R-:W-:Y:S01]  /*02d0*/  FFMA R13, R6, R12, R13 ;  /* 0x0000000c060d7223 */ /* 0x004fe2000000000d */
[----:B------:R-:W-:Y:S06]  /*02e0*/  @P2 EXIT ;  /* 0x000000000000294d */ /* 0x000fec0003800000 */
[----:B------:R-:W-:Y:S01]  /*02f0*/  STG.E desc[UR4][R2.64], R13 ;  /* 0x0000000d02007986 */ /* 0x000fe2000c101904 */
[----:B------:R-:W-:Y:S05]  /*0300*/  EXIT ;  /* 0x000000000000794d */ /* 0x000fea0003800000 */
.L_x_0:
[----:B------:R-:W-:-:S00]  /*0310*/  BRA `(.L_x_0) ;  /* 0xfffffffc00fc7947 */ /* 0x000fc0000383ffff */
[----:B------:R-:W-:-:S00]  /*0320*/  NOP ;  /* 0x0000000000007918 */ /* 0x000fc00000000000 */
        /* <DEDUP_REMOVED lines=13> */
.L_x_1:


//--------------------- .nv.global.init           --------------------------
	.section	.nv.global.init,"aw",@progbits
.nv.global.init:
	.type		_$_str,@object
	.size		_$_str,(_$_str_$_2 - _$_str)
_$_str:
        /*0000*/ 	.byte	0x5f, 0x5f, 0x43, 0x55, 0x44, 0x41, 0x5f, 0x46, 0x54, 0x5a, 0x00
	.type		_$_str_$_2,@object
	.size		_$_str_$_2,(.L_1 - _$_str_$_2)
_$_str_$_2:
        /*000b*/ 	.byte	0x5f, 0x5f, 0x43, 0x55, 0x44, 0x41, 0x5f, 0x50, 0x52, 0x45, 0x43, 0x5f, 0x53, 0x51, 0x52, 0x54
        /*001b*/ 	.byte	0x00
.L_1:


//--------------------- .nv.constant0.triton_poi_fused__native_batch_norm_legit_no_training_16 --------------------------
	.section	.nv.constant0.triton_poi_fused__native_batch_norm_legit_no_training_16,"a",@progbits
	.sectionflags	@""
	.align	4
.nv.constant0.triton_poi_fused__native_batch_norm_legit_no_training_16:
	.zero		580
